	.headerflags	@"EF_CUDA_TEXMODE_UNIFIED EF_CUDA_64BIT_ADDRESS EF_CUDA_ACCELERATORS EF_CUDA_SM90 EF_CUDA_VIRTUAL_SM(EF_CUDA_SM90)"
	.elftype	@"ET_EXEC"


//--------------------- .nv.info                  --------------------------
	.section	.nv.info,"",@"SHT_CUDA_INFO"
	.align	4


	//----- nvinfo : EIATTR_REGCOUNT
	.align		4
        /*0000*/ 	.byte	0x04, 0x2f
        /*0002*/ 	.short	(.L_1 - .L_0)
	.align		4
.L_0:
        /*0004*/ 	.word	index@(triton_poi_fused_32)
        /*0008*/ 	.word	0x0000001e


	//----- nvinfo : EIATTR_MIN_STACK_SIZE
	.align		4
.L_1:
        /*000c*/ 	.byte	0x04, 0x12
        /*000e*/ 	.short	(.L_3 - .L_2)
	.align		4
.L_2:
        /*0010*/ 	.word	index@(triton_poi_fused_32)
        /*0014*/ 	.word	0x00000000


	//----- nvinfo : EIATTR_FRAME_SIZE
	.align		4
.L_3:
        /*0018*/ 	.byte	0x04, 0x11
        /*001a*/ 	.short	(.L_5 - .L_4)
	.align		4
.L_4:
        /*001c*/ 	.word	index@(triton_poi_fused_32)
        /*0020*/ 	.word	0x00000000


	//----- nvinfo : EIATTR_MIN_STACK_SIZE
	.align		4
.L_5:
        /*0024*/ 	.byte	0x04, 0x12
        /*0026*/ 	.short	(.L_7 - .L_6)
	.align		4
.L_6:
        /*0028*/ 	.word	index@(triton_poi_fused_32)
        /*002c*/ 	.word	0x00000000
.L_7:


//--------------------- .nv.info.triton_poi_fused_32 --------------------------
	.section	.nv.info.triton_poi_fused_32,"",@"SHT_CUDA_INFO"
	.sectionflags	@""
	.align	4


	//----- nvinfo : EIATTR_CUDA_API_VERSION
	.align		4
        /*0000*/ 	.byte	0x04, 0x37
        /*0002*/ 	.short	(.L_9 - .L_8)
.L_8:
        /*0004*/ 	.word	0x0000007c


	//----- nvinfo : EIATTR_KPARAM_INFO
	.align		4
.L_9:
        /*0008*/ 	.byte	0x04, 0x17
        /*000a*/ 	.short	(.L_11 - .L_10)
.L_10:
        /*000c*/ 	.word	0x00000000
        /*0010*/ 	.short	0x0003
        /*0012*/ 	.short	0x0014
        /*0014*/ 	.byte	0x00, 0xf0, 0x11, 0x00


	//----- nvinfo : EIATTR_KPARAM_INFO
	.align		4
.L_11:
        /*0018*/ 	.byte	0x04, 0x17
        /*001a*/ 	.short	(.L_13 - .L_12)
.L_12:
        /*001c*/ 	.word	0x00000000
        /*0020*/ 	.short	0x0002
        /*0022*/ 	.short	0x0010
        /*0024*/ 	.byte	0x00, 0xf0, 0x11, 0x00


	//----- nvinfo : EIATTR_KPARAM_INFO
	.align		4
.L_13:
        /*0028*/ 	.byte	0x04, 0x17
        /*002a*/ 	.short	(.L_15 - .L_14)
.L_14:
        /*002c*/ 	.word	0x00000000
        /*0030*/ 	.short	0x0001
        /*0032*/ 	.short	0x0008
        /*0034*/ 	.byte	0x00, 0xf4, 0x21, 0x00


	//----- nvinfo : EIATTR_KPARAM_INFO
	.align		4
.L_15:
        /*0038*/ 	.byte	0x04, 0x17
        /*003a*/ 	.short	(.L_17 - .L_16)
.L_16:
        /*003c*/ 	.word	0x00000000
        /*0040*/ 	.short	0x0000
        /*0042*/ 	.short	0x0000
        /*0044*/ 	.byte	0x00, 0xf4, 0x21, 0x00


	//----- nvinfo : EIATTR_SPARSE_MMA_MASK
	.align		4
.L_17:
        /*0048*/ 	.byte	0x03, 0x50
        /*004a*/ 	.short	0x0000


	//----- nvinfo : EIATTR_MAXREG_COUNT
	.align		4
        /*004c*/ 	.byte	0x03, 0x1b
        /*004e*/ 	.short	0x00ff


	//----- nvinfo : EIATTR_EXIT_INSTR_OFFSETS
	.align		4
        /*0050*/ 	.byte	0x04, 0x1c
        /*0052*/ 	.short	(.L_19 - .L_18)


	//   ....[0]....
.L_18:
        /*0054*/ 	.word	0x000006c0


	//   ....[1]....
        /*0058*/ 	.word	0x00000710


	//----- nvinfo : EIATTR_REQNTID
	.align		4
.L_19:
        /*005c*/ 	.byte	0x04, 0x10
        /*005e*/ 	.short	(.L_21 - .L_20)
.L_20:
        /*0060*/ 	.word	0x00000080
        /*0064*/ 	.word	0x00000001
        /*0068*/ 	.word	0x00000001


	//----- nvinfo : EIATTR_CBANK_PARAM_SIZE
	.align		4
.L_21:
        /*006c*/ 	.byte	0x03, 0x19
        /*006e*/ 	.short	0x0018


	//----- nvinfo : EIATTR_PARAM_CBANK
	.align		4
        /*0070*/ 	.byte	0x04, 0x0a
        /*0072*/ 	.short	(.L_23 - .L_22)
	.align		4
.L_22:
        /*0074*/ 	.word	index@(.nv.constant0.triton_poi_fused_32)
        /*0078*/ 	.short	0x0210
        /*007a*/ 	.short	0x0018


	//----- nvinfo : EIATTR_SW_WAR
	.align		4
.L_23:
        /*007c*/ 	.byte	0x04, 0x36
        /*007e*/ 	.short	(.L_25 - .L_24)
.L_24:
        /*0080*/ 	.word	0x00000008
.L_25:


//--------------------- .nv.callgraph             --------------------------
	.section	.nv.callgraph,"",@"SHT_CUDA_CALLGRAPH"
	.align	4
	.sectionentsize	8
	.align		4
        /*0000*/ 	.word	0x00000000
	.align		4
        /*0004*/ 	.word	0xffffffff
	.align		4
        /*0008*/ 	.word	0x00000000
	.align		4
        /*000c*/ 	.word	0xfffffffe
	.align		4
        /*0010*/ 	.word	0x00000000
	.align		4
        /*0014*/ 	.word	0xfffffffd
	.align		4
        /*0018*/ 	.word	0x00000000
	.align		4
        /*001c*/ 	.word	0xfffffffc


//--------------------- .text.triton_poi_fused_32 --------------------------
	.section	.text.triton_poi_fused_32,"ax",@progbits
	.sectionflags	@"SHF_BARRIERS=1"
	.align	128
        .global         triton_poi_fused_32
        .type           triton_poi_fused_32,@function
        .size           triton_poi_fused_32,(.L_x_1 - triton_poi_fused_32)
        .other          triton_poi_fused_32,@"STO_CUDA_ENTRY STV_DEFAULT"
triton_poi_fused_32:
.text.triton_poi_fused_32:
[----:B------:R-:W0:Y:S01]  /*0000*/  LDC R1, c[0x0][0x28] ;  /* 0x00000a00ff017b82 */ /* 0x000e220000000800 */
[----:B------:R-:W1:Y:S07]  /*0010*/  S2R R19, SR_CTAID.Z ;  /* 0x0000000000137919 */ /* 0x000e6e0000002700 */
[----:B------:R-:W1:Y:S01]  /*0020*/  S2UR UR4, SR_CTAID.Y ;  /* 0x00000000000479c3 */ /* 0x000e620000002600 */
[----:B------:R-:W-:Y:S01]  /*0030*/  IMAD.MOV.U32 R14, RZ, RZ, RZ ;  /* 0x000000ffff0e7224 */ /* 0x000fe200078e00ff */
[----:B------:R-:W-:Y:S01]  /*0040*/  ULDC.64 UR6, c[0x0][0x208] ;  /* 0x0000820000067ab9 */ /* 0x000fe20000000a00 */
[----:B------:R-:W2:Y:S01]  /*0050*/  S2R R15, SR_CTAID.X ;  /* 0x00000000000f7919 */ /* 0x000ea20000002500 */
[----:B------:R-:W3:Y:S04]  /*0060*/  S2R R18, SR_TID.X ;  /* 0x0000000000127919 */ /* 0x000ee80000002100 */
[----:B------:R-:W1:Y:S08]  /*0070*/  LDC R0, c[0x0][0x10] ;  /* 0x00000400ff007b82 */ /* 0x000e700000000800 */
[----:B------:R-:W4:Y:S01]  /*0080*/  LDC.64 R16, c[0x0][0x210] ;  /* 0x00008400ff107b82 */ /* 0x000f220000000a00 */
[----:B-1----:R-:W-:-:S02]  /*0090*/  IMAD R19, R19, R0, UR4 ;  /* 0x0000000413137e24 */ /* 0x002fc4000f8e0200 */
[----:B--2---:R-:W-:Y:S02]  /*00a0*/  IMAD.SHL.U32 R15, R15, 0x10, RZ ;  /* 0x000000100f0f7824 */ /* 0x004fe400078e00ff */
[----:B------:R-:W-:Y:S01]  /*00b0*/  IMAD.SHL.U32 R19, R19, 0x40, RZ ;  /* 0x0000004013137824 */ /* 0x000fe200078e00ff */
[----:B---3--:R-:W-:Y:S02]  /*00c0*/  SHF.R.U32.HI R0, RZ, 0x4, R18 ;  /* 0x00000004ff007819 */ /* 0x008fe40000011612 */
[----:B------:R-:W-:Y:S02]  /*00d0*/  LOP3.LUT R4, R15, 0xf, R18, 0xf8, !PT ;  /* 0x0000000f0f047812 */ /* 0x000fe400078ef812 */
[----:B------:R-:W-:Y:S02]  /*00e0*/  SGXT.U32 R0, R0, 0x3 ;  /* 0x000000030000781a */ /* 0x000fe40000000000 */
[----:B------:R-:W-:Y:S02]  /*00f0*/  ISETP.GE.AND P0, PT, R4, 0x9, PT ;  /* 0x000000090400780c */ /* 0x000fe40003f06270 */
[----:B------:R-:W-:-:S02]  /*0100*/  LOP3.LUT R3, R19, 0x8, R0, 0xfe, !PT ;  /* 0x0000000813037812 */ /* 0x000fc400078efe00 */
[----:B------:R-:W-:Y:S02]  /*0110*/  LOP3.LUT R2, R19, R0, RZ, 0xfc, !PT ;  /* 0x0000000013027212 */ /* 0x000fe400078efcff */
[C---:B------:R-:W-:Y:S01]  /*0120*/  ISETP.LT.AND P2, PT, R3.reuse, 0x20000, !P0 ;  /* 0x000200000300780c */ /* 0x040fe20004741270 */
[--C-:B------:R-:W-:Y:S01]  /*0130*/  IMAD R3, R3, 0x9, R4.reuse ;  /* 0x0000000903037824 */ /* 0x100fe200078e0204 */
[----:B------:R-:W-:Y:S01]  /*0140*/  LOP3.LUT R6, R19, 0x10, R0, 0xfe, !PT ;  /* 0x0000001013067812 */ /* 0x000fe200078efe00 */
[C---:B------:R-:W-:Y:S01]  /*0150*/  IMAD R5, R2.reuse, 0x9, R4 ;  /* 0x0000000902057824 */ /* 0x040fe200078e0204 */
[----:B------:R-:W-:Y:S02]  /*0160*/  LOP3.LUT R7, R19, 0x18, R0, 0xfe, !PT ;  /* 0x0000001813077812 */ /* 0x000fe400078efe00 */
[----:B------:R-:W-:Y:S01]  /*0170*/  ISETP.LT.AND P1, PT, R2, 0x20000, !P0 ;  /* 0x000200000200780c */ /* 0x000fe20004721270 */
[----:B----4-:R-:W-:Y:S01]  /*0180*/  IMAD.WIDE R2, R3, 0x4, R16 ;  /* 0x0000000403027825 */ /* 0x010fe200078e0210 */
[----:B------:R-:W-:-:S02]  /*0190*/  ISETP.LT.AND P6, PT, R6, 0x20000, !P0 ;  /* 0x000200000600780c */ /* 0x000fc400047c1270 */
[----:B------:R-:W-:Y:S02]  /*01a0*/  LOP3.LUT R8, R19, 0x20, R0, 0xfe, !PT ;  /* 0x0000002013087812 */ /* 0x000fe400078efe00 */
[----:B------:R-:W-:Y:S01]  /*01b0*/  ISETP.LT.AND P5, PT, R7, 0x20000, !P0 ;  /* 0x000200000700780c */ /* 0x000fe200047a1270 */
[----:B------:R1:W2:Y:S01]  /*01c0*/  @P2 LDG.E.EL R14, desc[UR6][R2.64] ;  /* 0x00000006020e2981 */ /* 0x0002a2000c2e1900 */
[----:B------:R-:W-:Y:S02]  /*01d0*/  LOP3.LUT R4, R19, 0x28, R0, 0xfe, !PT ;  /* 0x0000002813047812 */ /* 0x000fe400078efe00 */
[----:B------:R-:W-:Y:S02]  /*01e0*/  LOP3.LUT R6, R19, 0x30, R0, 0xfe, !PT ;  /* 0x0000003013067812 */ /* 0x000fe400078efe00 */
[----:B------:R-:W-:Y:S02]  /*01f0*/  LOP3.LUT R7, R19, 0x38, R0, 0xfe, !PT ;  /* 0x0000003813077812 */ /* 0x000fe400078efe00 */
[----:B------:R-:W-:-:S02]  /*0200*/  ISETP.LT.AND P4, PT, R8, 0x20000, !P0 ;  /* 0x000200000800780c */ /* 0x000fc40004781270 */
[----:B------:R-:W-:Y:S02]  /*0210*/  ISETP.LT.AND P3, PT, R4, 0x20000, !P0 ;  /* 0x000200000400780c */ /* 0x000fe40004761270 */
[----:B------:R-:W-:Y:S02]  /*0220*/  ISETP.LT.AND P2, PT, R6, 0x20000, !P0 ;  /* 0x000200000600780c */ /* 0x000fe40004741270 */
[----:B------:R-:W-:Y:S01]  /*0230*/  ISETP.LT.AND P0, PT, R7, 0x20000, !P0 ;  /* 0x000200000700780c */ /* 0x000fe20004701270 */
[C---:B------:R-:W-:Y:S02]  /*0240*/  VIADD R7, R5.reuse, 0x90 ;  /* 0x0000009005077836 */ /* 0x040fe40000000000 */
[C---:B------:R-:W-:Y:S02]  /*0250*/  VIADD R9, R5.reuse, 0xd8 ;  /* 0x000000d805097836 */ /* 0x040fe40000000000 */
[C---:B------:R-:W-:Y:S02]  /*0260*/  VIADD R11, R5.reuse, 0x120 ;  /* 0x00000120050b7836 */ /* 0x040fe40000000000 */
[----:B------:R-:W-:-:S02]  /*0270*/  VIADD R13, R5, 0x168 ;  /* 0x00000168050d7836 */ /* 0x000fc40000000000 */
[C---:B------:R-:W-:Y:S02]  /*0280*/  VIADD R23, R5.reuse, 0x1b0 ;  /* 0x000001b005177836 */ /* 0x040fe40000000000 */
[C---:B------:R-:W-:Y:S02]  /*0290*/  VIADD R25, R5.reuse, 0x1f8 ;  /* 0x000001f805197836 */ /* 0x040fe40000000000 */
[----:B-1----:R-:W-:-:S04]  /*02a0*/  IMAD.WIDE R2, R5, 0x4, R16 ;  /* 0x0000000405027825 */ /* 0x002fc800078e0210 */
[----:B------:R-:W-:-:S04]  /*02b0*/  IMAD.WIDE R4, R7, 0x4, R16 ;  /* 0x0000000407047825 */ /* 0x000fc800078e0210 */
[----:B------:R-:W-:-:S04]  /*02c0*/  IMAD.WIDE R6, R9, 0x4, R16 ;  /* 0x0000000409067825 */ /* 0x000fc800078e0210 */
[----:B------:R-:W-:Y:S01]  /*02d0*/  IMAD.WIDE R8, R11, 0x4, R16 ;  /* 0x000000040b087825 */ /* 0x000fe200078e0210 */
[----:B------:R-:W-:-:S03]  /*02e0*/  CS2R R20, SRZ ;  /* 0x0000000000147805 */ /* 0x000fc6000001ff00 */
[----:B------:R-:W-:-:S03]  /*02f0*/  IMAD.WIDE R10, R13, 0x4, R16 ;  /* 0x000000040d0a7825 */ /* 0x000fc600078e0210 */
[----:B------:R1:W3:Y:S01]  /*0300*/  @P6 LDG.E.EL R20, desc[UR6][R4.64] ;  /* 0x0000000604146981 */ /* 0x0002e2000c2e1900 */
[--C-:B------:R-:W-:Y:S01]  /*0310*/  IMAD.WIDE R12, R23, 0x4, R16.reuse ;  /* 0x00000004170c7825 */ /* 0x100fe200078e0210 */
[----:B------:R-:W-:Y:S02]  /*0320*/  CS2R R22, SRZ ;  /* 0x0000000000167805 */ /* 0x000fe4000001ff00 */
[----:B------:R-:W4:Y:S01]  /*0330*/  @P5 LDG.E.EL R21, desc[UR6][R6.64] ;  /* 0x0000000606155981 */ /* 0x000f22000c2e1900 */
[----:B------:R-:W-:Y:S01]  /*0340*/  IMAD.WIDE R16, R25, 0x4, R16 ;  /* 0x0000000419107825 */ /* 0x000fe200078e0210 */
[----:B------:R-:W-:Y:S02]  /*0350*/  CS2R R24, SRZ ;  /* 0x0000000000187805 */ /* 0x000fe4000001ff00 */
[----:B------:R-:W5:Y:S01]  /*0360*/  @P4 LDG.E.EL R22, desc[UR6][R8.64] ;  /* 0x0000000608164981 */ /* 0x000f62000c2e1900 */
[----:B------:R-:W-:-:S03]  /*0370*/  IMAD.MOV.U32 R26, RZ, RZ, RZ ;  /* 0x000000ffff1a7224 */ /* 0x000fc600078e00ff */
[----:B------:R-:W5:Y:S04]  /*0380*/  @P3 LDG.E.EL R24, desc[UR6][R10.64] ;  /* 0x000000060a183981 */ /* 0x000f68000c2e1900 */
[----:B------:R1:W5:Y:S04]  /*0390*/  @P2 LDG.E.EL R23, desc[UR6][R12.64] ;  /* 0x000000060c172981 */ /* 0x000368000c2e1900 */
[----:B------:R1:W5:Y:S04]  /*03a0*/  @P1 LDG.E.EL R25, desc[UR6][R2.64] ;  /* 0x0000000602191981 */ /* 0x000368000c2e1900 */
[----:B------:R-:W5:Y:S01]  /*03b0*/  @P0 LDG.E.EL R26, desc[UR6][R16.64] ;  /* 0x00000006101a0981 */ /* 0x000f62000c2e1900 */
[----:B------:R-:W1:Y:S01]  /*03c0*/  S2R R27, SR_TID.X ;  /* 0x00000000001b7919 */ /* 0x000e620000002100 */
[----:B------:R-:W1:Y:S01]  /*03d0*/  S2UR UR5, SR_CgaCtaId ;  /* 0x00000000000579c3 */ /* 0x000e620000008800 */
[----:B------:R-:W-:-:S02]  /*03e0*/  UMOV UR4, 0x400 ;  /* 0x0000040000047882 */ /* 0x000fc40000000000 */
[----:B01----:R-:W-:Y:S01]  /*03f0*/  UPRMT UR4, UR5, 0x654, UR4 ;  /* 0x0000065405047896 */ /* 0x003fe20008000004 */
[----:B------:R-:W-:Y:S01]  /*0400*/  IMAD.SHL.U32 R4, R27, 0x40, RZ ;  /* 0x000000401b047824 */ /* 0x000fe200078e00ff */
[----:B------:R-:W-:-:S04]  /*0410*/  SHF.R.U32.HI R5, RZ, 0x4, R27 ;  /* 0x00000004ff057819 */ /* 0x000fc8000001161b */
[----:B------:R-:W-:Y:S02]  /*0420*/  SGXT.U32 R5, R5, 0x3 ;  /* 0x000000030505781a */ /* 0x000fe40000000000 */
[----:B------:R-:W-:-:S04]  /*0430*/  LOP3.LUT R4, R4, 0x3c0, RZ, 0xc0, !PT ;  /* 0x000003c004047812 */ /* 0x000fc800078ec0ff */
[C---:B------:R-:W-:Y:S02]  /*0440*/  LOP3.LUT R5, R4.reuse, R5, RZ, 0xfc, !PT ;  /* 0x0000000504057212 */ /* 0x040fe400078efcff */
[----:B------:R-:W-:-:S05]  /*0450*/  LEA.HI R4, R4, UR4, RZ, 0x1e ;  /* 0x0000000404047c11 */ /* 0x000fca000f8ff0ff */
[----:B------:R-:W-:Y:S01]  /*0460*/  IMAD R13, R5, 0x4, R4 ;  /* 0x00000004050d7824 */ /* 0x000fe200078e0204 */
[C---:B------:R-:W-:Y:S01]  /*0470*/  LOP3.LUT R2, R27.reuse, 0x70, RZ, 0xc0, !PT ;  /* 0x000000701b027812 */ /* 0x040fe200078ec0ff */
[----:B------:R-:W-:-:S04]  /*0480*/  IMAD.SHL.U32 R8, R27, 0x4, RZ ;  /* 0x000000041b087824 */ /* 0x000fc800078e00ff */
[----:B------:R-:W-:Y:S01]  /*0490*/  VIADD R3, R2, UR4 ;  /* 0x0000000402037c36 */ /* 0x000fe20008000000 */
[----:B------:R-:W-:-:S05]  /*04a0*/  LOP3.LUT R8, R8, 0x1fc, RZ, 0xc0, !PT ;  /* 0x000001fc08087812 */ /* 0x000fca00078ec0ff */
[----:B------:R-:W-:Y:S02]  /*04b0*/  IMAD R4, R8, 0x4, R3 ;  /* 0x0000000408047824 */ /* 0x000fe400078e0203 */
[----:B------:R-:W-:Y:S01]  /*04c0*/  IMAD.SHL.U32 R18, R18, 0x4, RZ ;  /* 0x0000000412127824 */ /* 0x000fe200078e00ff */
[----:B------:R-:W0:Y:S04]  /*04d0*/  LDC.64 R2, c[0x0][0x218] ;  /* 0x00008600ff027b82 */ /* 0x000e280000000a00 */
[----:B------:R-:W-:-:S04]  /*04e0*/  LOP3.LUT R18, R19, 0x3c, R18, 0xf8, !PT ;  /* 0x0000003c13127812 */ /* 0x000fc800078ef812 */
[----:B------:R-:W-:-:S04]  /*04f0*/  SHF.R.S32.HI R9, RZ, 0x1f, R18 ;  /* 0x0000001fff097819 */ /* 0x000fc80000011412 */
[----:B------:R-:W-:-:S04]  /*0500*/  LEA.HI R9, R9, R18, RZ, 0x8 ;  /* 0x0000001209097211 */ /* 0x000fc800078f40ff */
[----:B------:R-:W-:Y:S02]  /*0510*/  LOP3.LUT R11, R9, 0xffffff00, RZ, 0xc0, !PT ;  /* 0xffffff00090b7812 */ /* 0x000fe400078ec0ff */
[----:B------:R-:W-:Y:S02]  /*0520*/  SHF.R.S32.HI R10, RZ, 0x8, R9 ;  /* 0x00000008ff0a7819 */ /* 0x000fe40000011409 */
[C---:B------:R-:W-:Y:S01]  /*0530*/  ISETP.GE.AND P0, PT, R18.reuse, 0x20000, PT ;  /* 0x000200001200780c */ /* 0x040fe20003f06270 */
[----:B------:R-:W-:Y:S01]  /*0540*/  IMAD.IADD R11, R18, 0x1, -R11 ;  /* 0x00000001120b7824 */ /* 0x000fe200078e0a0b */
[----:B------:R-:W-:Y:S02]  /*0550*/  LOP3.LUT R9, R15, R0, RZ, 0xfc, !PT ;  /* 0x000000000f097212 */ /* 0x000fe400078efcff */
[----:B------:R-:W-:Y:S01]  /*0560*/  LOP3.LUT R0, R15, 0x8, R0, 0xfe, !PT ;  /* 0x000000080f007812 */ /* 0x000fe200078efe00 */
[----:B------:R-:W-:Y:S01]  /*0570*/  IMAD R12, R10, 0x900, R11 ;  /* 0x000009000a0c7824 */ /* 0x000fe200078e020b */
[----:B------:R-:W-:-:S02]  /*0580*/  ISETP.LT.AND P1, PT, R9, 0x9, !P0 ;  /* 0x000000090900780c */ /* 0x000fc40004721270 */
[----:B------:R-:W-:Y:S01]  /*0590*/  ISETP.LT.AND P0, PT, R0, 0x9, !P0 ;  /* 0x000000090000780c */ /* 0x000fe20004701270 */
[----:B------:R-:W-:-:S04]  /*05a0*/  IMAD R11, R9, 0x100, R12 ;  /* 0x00000100090b7824 */ /* 0x000fc800078e020c */
[----:B0-----:R-:W-:Y:S01]  /*05b0*/  IMAD.WIDE R10, R11, 0x4, R2 ;  /* 0x000000040b0a7825 */ /* 0x001fe200078e0202 */
[----:B--2---:R-:W-:Y:S04]  /*05c0*/  STS [R13+0x20], R14 ;  /* 0x0000200e0d007388 */ /* 0x004fe80000000800 */
[----:B---3--:R-:W-:Y:S04]  /*05d0*/  STS [R13+0x40], R20 ;  /* 0x000040140d007388 */ /* 0x008fe80000000800 */
[----:B----4-:R-:W-:Y:S04]  /*05e0*/  STS [R13+0x60], R21 ;  /* 0x000060150d007388 */ /* 0x010fe80000000800 */
[----:B-----5:R-:W-:Y:S04]  /*05f0*/  STS [R13+0x80], R22 ;  /* 0x000080160d007388 */ /* 0x020fe80000000800 */
[----:B------:R-:W-:Y:S04]  /*0600*/  STS [R13+0xa0], R24 ;  /* 0x0000a0180d007388 */ /* 0x000fe80000000800 */
[----:B------:R-:W-:Y:S04]  /*0610*/  STS [R13+0xc0], R23 ;  /* 0x0000c0170d007388 */ /* 0x000fe80000000800 */
[----:B------:R-:W-:Y:S04]  /*0620*/  STS [R13], R25 ;  /* 0x000000190d007388 */ /* 0x000fe80000000800 */
[----:B------:R0:W-:Y:S01]  /*0630*/  STS [R13+0xe0], R26 ;  /* 0x0000e01a0d007388 */ /* 0x0001e20000000800 */
[----:B------:R-:W-:Y:S06]  /*0640*/  BAR.SYNC.DEFER_BLOCKING 0x0 ;  /* 0x0000000000007b1d */ /* 0x000fec0000010000 */
[----:B------:R-:W1:Y:S01]  /*0650*/  LDS.128 R4, [R4] ;  /* 0x0000000004047984 */ /* 0x000e620000000c00 */
[----:B0-----:R-:W-:-:S04]  /*0660*/  LOP3.LUT R13, R8, 0x200, RZ, 0xfc, !PT ;  /* 0x00000200080d7812 */ /* 0x001fc800078efcff */
[----:B------:R-:W-:-:S04]  /*0670*/  SHF.R.U32.HI R13, RZ, 0x2, R13 ;  /* 0x00000002ff0d7819 */ /* 0x000fc8000001160d */
[----:B------:R-:W-:-:S05]  /*0680*/  LOP3.LUT R13, R13, 0xf0, RZ, 0xc0, !PT ;  /* 0x000000f00d0d7812 */ /* 0x000fca00078ec0ff */
[----:B------:R-:W-:-:S04]  /*0690*/  VIADD R13, R13, UR4 ;  /* 0x000000040d0d7c36 */ /* 0x000fc80008000000 */
[----:B------:R-:W-:Y:S01]  /*06a0*/  IMAD R13, R8, 0x4, R13 ;  /* 0x00000004080d7824 */ /* 0x000fe200078e020d */
[----:B-1----:R0:W-:Y:S02]  /*06b0*/  @P1 STG.E.128 desc[UR6][R10.64], R4 ;  /* 0x000000040a001986 */ /* 0x0021e4000c101d06 */
[----:B0-----:R-:W-:Y:S05]  /*06c0*/  @!P0 EXIT ;  /* 0x000000000000894d */ /* 0x001fea0003800000 */
[----:B0-----:R-:W0:Y:S01]  /*06d0*/  LDS.128 R8, [R13+0x800] ;  /* 0x000800000d087984 */ /* 0x001e220000000c00 */
[----:B------:R-:W-:-:S04]  /*06e0*/  IMAD R5, R0, 0x100, R12 ;  /* 0x0000010000057824 */ /* 0x000fc800078e020c */
[----:B------:R-:W-:-:S05]  /*06f0*/  IMAD.WIDE R2, R5, 0x4, R2 ;  /* 0x0000000405027825 */ /* 0x000fca00078e0202 */
[----:B0-----:R-:W-:Y:S01]  /*0700*/  STG.E.128 desc[UR6][R2.64], R8 ;  /* 0x0000000802007986 */ /* 0x001fe2000c101d06 */
[----:B------:R-:W-:Y:S05]  /*0710*/  EXIT ;  /* 0x000000000000794d */ /* 0x000fea0003800000 */
.L_x_0:
[----:B------:R-:W-:-:S00]  /*0720*/  BRA `(.L_x_0) ;  /* 0xfffffffc00fc7947 */ /* 0x000fc0000383ffff */
[----:B------:R-:W-:-:S00]  /*0730*/  NOP ;  /* 0x0000000000007918 */ /* 0x000fc00000000000 */
        /* <DEDUP_REMOVED lines=12> */
.L_x_1:


//--------------------- .nv.shared.triton_poi_fused_32 --------------------------
	.section	.nv.shared.triton_poi_fused_32,"aw",@nobits
	.sectionflags	@""
	.align	16
	.zero		1024


//--------------------- .nv.constant0.triton_poi_fused_32 --------------------------
	.section	.nv.constant0.triton_poi_fused_32,"a",@progbits
	.sectionflags	@""
	.align	4
.nv.constant0.triton_poi_fused_32:
	.zero		552
